//
// Generated by NVIDIA NVVM Compiler
//
// Compiler Build ID: CL-36424714
// Cuda compilation tools, release 13.0, V13.0.88
// Based on NVVM 20.0.0
//

.version 9.0
.target sm_100
.address_size 64

	// .globl	_Z4vaddIfEvPT_S1_S1_m

.visible .entry _Z4vaddIfEvPT_S1_S1_m(
	.param .u64 .ptr .align 1 _Z4vaddIfEvPT_S1_S1_m_param_0,
	.param .u64 .ptr .align 1 _Z4vaddIfEvPT_S1_S1_m_param_1,
	.param .u64 .ptr .align 1 _Z4vaddIfEvPT_S1_S1_m_param_2,
	.param .u64 _Z4vaddIfEvPT_S1_S1_m_param_3
)
{
	.reg .pred 	%p<2>;
	.reg .b32 	%r<5>;
	.reg .b32 	%f<4>;
	.reg .b64 	%rd<13>;

	ld.param.u64 	%rd2, [_Z4vaddIfEvPT_S1_S1_m_param_0];
	ld.param.u64 	%rd3, [_Z4vaddIfEvPT_S1_S1_m_param_1];
	ld.param.u64 	%rd4, [_Z4vaddIfEvPT_S1_S1_m_param_2];
	ld.param.u64 	%rd5, [_Z4vaddIfEvPT_S1_S1_m_param_3];
	mov.u32 	%r1, %ntid.x;
	mov.u32 	%r2, %ctaid.x;
	mov.u32 	%r3, %tid.x;
	mad.lo.s32 	%r4, %r1, %r2, %r3;
	cvt.u64.u32 	%rd1, %r4;
	setp.le.u64 	%p1, %rd5, %rd1;
	@%p1 bra 	$L__BB0_2;
	cvta.to.global.u64 	%rd6, %rd2;
	cvta.to.global.u64 	%rd7, %rd3;
	cvta.to.global.u64 	%rd8, %rd4;
	shl.b64 	%rd9, %rd1, 2;
	add.s64 	%rd10, %rd6, %rd9;
	ld.global.f32 	%f1, [%rd10];
	add.s64 	%rd11, %rd7, %rd9;
	ld.global.f32 	%f2, [%rd11];
	add.f32 	%f3, %f1, %f2;
	add.s64 	%rd12, %rd8, %rd9;
	st.global.f32 	[%rd12], %f3;
$L__BB0_2:
	ret;

}


// ===== COMPILED SASS (sm_100) =====

	.target	sm_100

	.elftype	@"ET_EXEC"


//--------------------- .note.nv.tkinfo           --------------------------
	.section	.note.nv.tkinfo,"",@"SHT_NOTE"
	.sectionflags	@"SHF_NOTE_NV_TKINFO"
	.tkinfo
        /*0018*/ 	.word	0x00000002
        /*0030*/ 	.string	""
        /*0030*/ 	.string	"ptxas"
        /*0030*/ 	.string	"Cuda compilation tools, release 13.0, V13.0.88"
        /*0030*/ 	.string	"Build cuda_13.0.r13.0/compiler.36424714_0"
        /*0030*/ 	.string	"-arch sm_100 -m 64 "



//--------------------- .note.nv.cuinfo           --------------------------
	.section	.note.nv.cuinfo,"",@"SHT_NOTE"
	.sectionflags	@"SHF_NOTE_NV_CUINFO"
        /*0018*/ 	.short	0x0002
        /*001a*/ 	.short	0x0064
        /*001c*/ 	.short	0x0082
	.zero		2


//--------------------- .nv.info                  --------------------------
	.section	.nv.info,"",@"SHT_CUDA_INFO"
	.align	4


	//----- nvinfo : EIATTR_REGCOUNT
	.align		4
        /*0000*/ 	.byte	0x04, 0x2f
        /*0002*/ 	.short	(.L_1 - .L_0)
	.align		4
.L_0:
        /*0004*/ 	.word	index@(_Z4vaddIfEvPT_S1_S1_m)
        /*0008*/ 	.word	0x0000000c


	//----- nvinfo : EIATTR_FRAME_SIZE
	.align		4
.L_1:
        /*000c*/ 	.byte	0x04, 0x11
        /*000e*/ 	.short	(.L_3 - .L_2)
	.align		4
.L_2:
        /*0010*/ 	.word	index@(_Z4vaddIfEvPT_S1_S1_m)
        /*0014*/ 	.word	0x00000000


	//----- nvinfo : EIATTR_MIN_STACK_SIZE
	.align		4
.L_3:
        /*0018*/ 	.byte	0x04, 0x12
        /*001a*/ 	.short	(.L_5 - .L_4)
	.align		4
.L_4:
        /*001c*/ 	.word	index@(_Z4vaddIfEvPT_S1_S1_m)
        /*0020*/ 	.word	0x00000000
.L_5:


//--------------------- .nv.compat                --------------------------
	.section	.nv.compat,"",@"SHT_CUDA_COMPAT_INFO"
	.align	4
        /*0000*/ 	.byte	0x02, 0x09, 0x00, 0x00, 0x02, 0x02, 0x01, 0x00, 0x02, 0x05, 0x05, 0x00, 0x03, 0x07, 0x01, 0x01
        /*0010*/ 	.byte	0x02, 0x03, 0x00, 0x00, 0x02, 0x06, 0x01, 0x00, 0x04, 0x0b, 0x08, 0x00, 0x09, 0x00, 0x00, 0x00
        /*0020*/ 	.byte	0x00, 0x00, 0x00, 0x00


//--------------------- .nv.info._Z4vaddIfEvPT_S1_S1_m --------------------------
	.section	.nv.info._Z4vaddIfEvPT_S1_S1_m,"",@"SHT_CUDA_INFO"
	.sectionflags	@""
	.align	4


	//----- nvinfo : EIATTR_CUDA_API_VERSION
	.align		4
        /*0000*/ 	.byte	0x04, 0x37
        /*0002*/ 	.short	(.L_7 - .L_6)
.L_6:
        /*0004*/ 	.word	0x00000082


	//----- nvinfo : EIATTR_KPARAM_INFO
	.align		4
.L_7:
        /*0008*/ 	.byte	0x04, 0x17
        /*000a*/ 	.short	(.L_9 - .L_8)
.L_8:
        /*000c*/ 	.word	0x00000000
        /*0010*/ 	.short	0x0003
        /*0012*/ 	.short	0x0018
        /*0014*/ 	.byte	0x00, 0xf0, 0x21, 0x00


	//----- nvinfo : EIATTR_KPARAM_INFO
	.align		4
.L_9:
        /*0018*/ 	.byte	0x04, 0x17
        /*001a*/ 	.short	(.L_11 - .L_10)
.L_10:
        /*001c*/ 	.word	0x00000000
        /*0020*/ 	.short	0x0002
        /*0022*/ 	.short	0x0010
        /*0024*/ 	.byte	0x00, 0xf5, 0x21, 0x00


	//----- nvinfo : EIATTR_KPARAM_INFO
	.align		4
.L_11:
        /*0028*/ 	.byte	0x04, 0x17
        /*002a*/ 	.short	(.L_13 - .L_12)
.L_12:
        /*002c*/ 	.word	0x00000000
        /*0030*/ 	.short	0x0001
        /*0032*/ 	.short	0x0008
        /*0034*/ 	.byte	0x00, 0xf5, 0x21, 0x00


	//----- nvinfo : EIATTR_KPARAM_INFO
	.align		4
.L_13:
        /*0038*/ 	.byte	0x04, 0x17
        /*003a*/ 	.short	(.L_15 - .L_14)
.L_14:
        /*003c*/ 	.word	0x00000000
        /*0040*/ 	.short	0x0000
        /*0042*/ 	.short	0x0000
        /*0044*/ 	.byte	0x00, 0xf5, 0x21, 0x00


	//----- nvinfo : EIATTR_SPARSE_MMA_MASK
	.align		4
.L_15:
        /*0048*/ 	.byte	0x03, 0x50
        /*004a*/ 	.short	0x0000


	//----- nvinfo : EIATTR_MAXREG_COUNT
	.align		4
        /*004c*/ 	.byte	0x03, 0x1b
        /*004e*/ 	.short	0x00ff


	//----- nvinfo : EIATTR_MERCURY_ISA_VERSION
	.align		4
        /*0050*/ 	.byte	0x03, 0x5f
        /*0052*/ 	.short	0x0101


	//----- nvinfo : EIATTR_VRC_CTA_INIT_COUNT
	.align		4
        /*0054*/ 	.byte	0x02, 0x4a
	.zero		1
	.zero		1


	//----- nvinfo : EIATTR_EXIT_INSTR_OFFSETS
	.align		4
        /*0058*/ 	.byte	0x04, 0x1c
        /*005a*/ 	.short	(.L_17 - .L_16)


	//   ....[0]....
.L_16:
        /*005c*/ 	.word	0x00000080


	//   ....[1]....
        /*0060*/ 	.word	0x00000180


	//----- nvinfo : EIATTR_CBANK_PARAM_SIZE
	.align		4
.L_17:
        /*0064*/ 	.byte	0x03, 0x19
        /*0066*/ 	.short	0x0020


	//----- nvinfo : EIATTR_PARAM_CBANK
	.align		4
        /*0068*/ 	.byte	0x04, 0x0a
        /*006a*/ 	.short	(.L_19 - .L_18)
	.align		4
.L_18:
        /*006c*/ 	.word	index@(.nv.constant0._Z4vaddIfEvPT_S1_S1_m)
        /*0070*/ 	.short	0x0380
        /*0072*/ 	.short	0x0020


	//----- nvinfo : EIATTR_SW_WAR
	.align		4
.L_19:
        /*0074*/ 	.byte	0x04, 0x36
        /*0076*/ 	.short	(.L_21 - .L_20)
.L_20:
        /*0078*/ 	.word	0x00000008
.L_21:


//--------------------- .nv.callgraph             --------------------------
	.section	.nv.callgraph,"",@"SHT_CUDA_CALLGRAPH"
	.align	4
	.sectionentsize	8
	.align		4
        /*0000*/ 	.word	0x00000000
	.align		4
        /*0004*/ 	.word	0xffffffff
	.align		4
        /*0008*/ 	.word	0x00000000
	.align		4
        /*000c*/ 	.word	0xfffffffe
	.align		4
        /*0010*/ 	.word	0x00000000
	.align		4
        /*0014*/ 	.word	0xfffffffd
	.align		4
        /*0018*/ 	.word	0x00000000
	.align		4
        /*001c*/ 	.word	0xfffffffc


//--------------------- .text._Z4vaddIfEvPT_S1_S1_m --------------------------
	.section	.text._Z4vaddIfEvPT_S1_S1_m,"ax",@progbits
	.align	128
        .global         _Z4vaddIfEvPT_S1_S1_m
        .type           _Z4vaddIfEvPT_S1_S1_m,@function
        .size           _Z4vaddIfEvPT_S1_S1_m,(.L_x_1 - _Z4vaddIfEvPT_S1_S1_m)
        .other          _Z4vaddIfEvPT_S1_S1_m,@"STO_CUDA_ENTRY STV_DEFAULT"
_Z4vaddIfEvPT_S1_S1_m:
.text._Z4vaddIfEvPT_S1_S1_m:
[----:B------:R-:W-:Y:S01]  /*0000*/  LDC R1, c[0x0][0x37c] ;  /* 0x0000df00ff017b82 */ /* 0x000fe20000000800 */
[----:B------:R-:W0:Y:S01]  /*0010*/  S2R R0, SR_CTAID.X ;  /* 0x0000000000007919 */ /* 0x000e220000002500 */
[----:B------:R-:W0:Y:S01]  /*0020*/  LDCU UR4, c[0x0][0x360] ;  /* 0x00006c00ff0477ac */ /* 0x000e220008000800 */
[----:B------:R-:W0:Y:S01]  /*0030*/  S2R R3, SR_TID.X ;  /* 0x0000000000037919 */ /* 0x000e220000002100 */
[----:B------:R-:W1:Y:S01]  /*0040*/  LDCU.64 UR6, c[0x0][0x398] ;  /* 0x00007300ff0677ac */ /* 0x000e620008000a00 */
[----:B0-----:R-:W-:-:S05]  /*0050*/  IMAD R0, R0, UR4, R3 ;  /* 0x0000000400007c24 */ /* 0x001fca000f8e0203 */
[----:B-1----:R-:W-:-:S04]  /*0060*/  ISETP.GE.U32.AND P0, PT, R0, UR6, PT ;  /* 0x0000000600007c0c */ /* 0x002fc8000bf06070 */
[----:B------:R-:W-:-:S13]  /*0070*/  ISETP.GE.U32.AND.EX P0, PT, RZ, UR7, PT, P0 ;  /* 0x00000007ff007c0c */ /* 0x000fda000bf06100 */
[----:B------:R-:W-:Y:S05]  /*0080*/  @P0 EXIT ;  /* 0x000000000000094d */ /* 0x000fea0003800000 */
[----:B------:R-:W0:Y:S01]  /*0090*/  LDCU.128 UR8, c[0x0][0x380] ;  /* 0x00007000ff0877ac */ /* 0x000e220008000c00 */
[----:B------:R-:W-:Y:S01]  /*00a0*/  IMAD.SHL.U32 R6, R0, 0x4, RZ ;  /* 0x0000000400067824 */ /* 0x000fe200078e00ff */
[----:B------:R-:W-:Y:S01]  /*00b0*/  SHF.R.U32.HI R0, RZ, 0x1e, R0 ;  /* 0x0000001eff007819 */ /* 0x000fe20000011600 */
[----:B------:R-:W1:Y:S01]  /*00c0*/  LDCU.64 UR4, c[0x0][0x358] ;  /* 0x00006b00ff0477ac */ /* 0x000e620008000a00 */
[----:B------:R-:W2:Y:S02]  /*00d0*/  LDCU.64 UR6, c[0x0][0x390] ;  /* 0x00007200ff0677ac */ /* 0x000ea40008000a00 */
[C---:B0-----:R-:W-:Y:S02]  /*00e0*/  IADD3 R4, P1, PT, R6.reuse, UR10, RZ ;  /* 0x0000000a06047c10 */ /* 0x041fe4000ff3e0ff */
[----:B------:R-:W-:Y:S02]  /*00f0*/  IADD3 R2, P0, PT, R6, UR8, RZ ;  /* 0x0000000806027c10 */ /* 0x000fe4000ff1e0ff */
[----:B------:R-:W-:-:S02]  /*0100*/  IADD3.X R5, PT, PT, R0, UR11, RZ, P1, !PT ;  /* 0x0000000b00057c10 */ /* 0x000fc40008ffe4ff */
[----:B------:R-:W-:-:S04]  /*0110*/  IADD3.X R3, PT, PT, R0, UR9, RZ, P0, !PT ;  /* 0x0000000900037c10 */ /* 0x000fc800087fe4ff */
[----:B-1----:R-:W3:Y:S04]  /*0120*/  LDG.E R5, desc[UR4][R4.64] ;  /* 0x0000000404057981 */ /* 0x002ee8000c1e1900 */
[----:B------:R-:W3:Y:S01]  /*0130*/  LDG.E R2, desc[UR4][R2.64] ;  /* 0x0000000402027981 */ /* 0x000ee2000c1e1900 */
[----:B--2---:R-:W-:-:S04]  /*0140*/  IADD3 R6, P0, PT, R6, UR6, RZ ;  /* 0x0000000606067c10 */ /* 0x004fc8000ff1e0ff */
[----:B------:R-:W-:Y:S01]  /*0150*/  IADD3.X R7, PT, PT, R0, UR7, RZ, P0, !PT ;  /* 0x0000000700077c10 */ /* 0x000fe200087fe4ff */
[----:B---3--:R-:W-:-:S05]  /*0160*/  FADD R9, R2, R5 ;  /* 0x0000000502097221 */ /* 0x008fca0000000000 */
[----:B------:R-:W-:Y:S01]  /*0170*/  STG.E desc[UR4][R6.64], R9 ;  /* 0x0000000906007986 */ /* 0x000fe2000c101904 */
[----:B------:R-:W-:Y:S05]  /*0180*/  EXIT ;  /* 0x000000000000794d */ /* 0x000fea0003800000 */
.L_x_0:
[----:B------:R-:W-:-:S00]  /*0190*/  BRA `(.L_x_0) ;  /* 0xfffffffc00fc7947 */ /* 0x000fc0000383ffff */
[----:B------:R-:W-:-:S00]  /*01a0*/  NOP ;  /* 0x0000000000007918 */ /* 0x000fc00000000000 */
        /* <DEDUP_REMOVED lines=13> */
.L_x_1:


//--------------------- .nv.shared.reserved.0     --------------------------
	.section	.nv.shared.reserved.0,"aw",@nobits
	.weak		__nv_reservedSMEM_offset_0_alias
	.size		__nv_reservedSMEM_offset_0_alias, 0, 64
	.other		__nv_reservedSMEM_offset_0_alias,@"STO_CUDA_RESERVED_SHARED STV_DEFAULT"
__nv_reservedSMEM_offset_0_alias:
	.zero		0
	.zero		64


//--------------------- .nv.constant0._Z4vaddIfEvPT_S1_S1_m --------------------------
	.section	.nv.constant0._Z4vaddIfEvPT_S1_S1_m,"a",@progbits
	.sectionflags	@""
	.align	4
.nv.constant0._Z4vaddIfEvPT_S1_S1_m:
	.zero		928


//--------------------- SYMBOLS --------------------------

	.type		.nv.reservedSmem.offset0,@object
	.size		.nv.reservedSmem.offset0,0x4
